//
// Generated by NVIDIA NVVM Compiler
//
// Compiler Build ID: CL-36424714
// Cuda compilation tools, release 13.0, V13.0.88
// Based on NVVM 20.0.0
//

.version 9.0
.target sm_100
.address_size 64

	// .globl	_Z8mykernelPiS_i

.visible .entry _Z8mykernelPiS_i(
	.param .u64 .ptr .align 1 _Z8mykernelPiS_i_param_0,
	.param .u64 .ptr .align 1 _Z8mykernelPiS_i_param_1,
	.param .u32 _Z8mykernelPiS_i_param_2
)
{
	.reg .pred 	%p<8>;
	.reg .b32 	%r<36>;
	.reg .b64 	%rd<8>;

	ld.param.u64 	%rd5, [_Z8mykernelPiS_i_param_0];
	ld.param.u64 	%rd6, [_Z8mykernelPiS_i_param_1];
	ld.param.u32 	%r14, [_Z8mykernelPiS_i_param_2];
	setp.lt.s32 	%p1, %r14, 1;
	@%p1 bra 	$L__BB0_10;
	mov.u32 	%r1, %tid.x;
	mul.lo.s32 	%r2, %r14, %r1;
	add.s32 	%r16, %r1, 1;
	and.b32  	%r3, %r16, 3;
	and.b32  	%r17, %r16, 2044;
	neg.s32 	%r4, %r17;
	cvta.to.global.u64 	%rd1, %rd6;
	cvta.to.global.u64 	%rd2, %rd5;
	mov.b32 	%r32, 0;
$L__BB0_2:
	setp.lt.u32 	%p2, %r1, 3;
	add.s32 	%r19, %r32, %r2;
	mul.wide.u32 	%rd7, %r19, 4;
	add.s64 	%rd3, %rd1, %rd7;
	mov.b32 	%r35, 1;
	st.global.u32 	[%rd3], %r35;
	add.s64 	%rd4, %rd2, %rd7;
	@%p2 bra 	$L__BB0_5;
	mov.b32 	%r35, 1;
	mov.u32 	%r33, %r4;
$L__BB0_4:
	ld.global.u32 	%r21, [%rd4];
	mul.lo.s32 	%r22, %r35, %r21;
	st.global.u32 	[%rd3], %r22;
	ld.global.u32 	%r23, [%rd4];
	mul.lo.s32 	%r24, %r22, %r23;
	st.global.u32 	[%rd3], %r24;
	ld.global.u32 	%r25, [%rd4];
	mul.lo.s32 	%r26, %r24, %r25;
	st.global.u32 	[%rd3], %r26;
	ld.global.u32 	%r27, [%rd4];
	mul.lo.s32 	%r35, %r26, %r27;
	st.global.u32 	[%rd3], %r35;
	add.s32 	%r33, %r33, 4;
	setp.ne.s32 	%p3, %r33, 0;
	@%p3 bra 	$L__BB0_4;
$L__BB0_5:
	setp.eq.s32 	%p4, %r3, 0;
	@%p4 bra 	$L__BB0_9;
	setp.eq.s32 	%p5, %r3, 1;
	ld.global.u32 	%r28, [%rd4];
	mul.lo.s32 	%r11, %r35, %r28;
	st.global.u32 	[%rd3], %r11;
	@%p5 bra 	$L__BB0_9;
	setp.eq.s32 	%p6, %r3, 2;
	ld.global.u32 	%r29, [%rd4];
	mul.lo.s32 	%r12, %r11, %r29;
	st.global.u32 	[%rd3], %r12;
	@%p6 bra 	$L__BB0_9;
	ld.global.u32 	%r30, [%rd4];
	mul.lo.s32 	%r31, %r12, %r30;
	st.global.u32 	[%rd3], %r31;
$L__BB0_9:
	add.s32 	%r32, %r32, 1;
	setp.ne.s32 	%p7, %r32, %r14;
	@%p7 bra 	$L__BB0_2;
$L__BB0_10:
	ret;

}


// ===== COMPILED SASS (sm_100) =====

	.target	sm_100

	.elftype	@"ET_EXEC"


//--------------------- .note.nv.tkinfo           --------------------------
	.section	.note.nv.tkinfo,"",@"SHT_NOTE"
	.sectionflags	@"SHF_NOTE_NV_TKINFO"
	.tkinfo
        /*0018*/ 	.word	0x00000002
        /*0030*/ 	.string	""
        /*0030*/ 	.string	"ptxas"
        /*0030*/ 	.string	"Cuda compilation tools, release 13.0, V13.0.88"
        /*0030*/ 	.string	"Build cuda_13.0.r13.0/compiler.36424714_0"
        /*0030*/ 	.string	"-arch sm_100 -m 64 "



//--------------------- .note.nv.cuinfo           --------------------------
	.section	.note.nv.cuinfo,"",@"SHT_NOTE"
	.sectionflags	@"SHF_NOTE_NV_CUINFO"
        /*0018*/ 	.short	0x0002
        /*001a*/ 	.short	0x0064
        /*001c*/ 	.short	0x0082
	.zero		2


//--------------------- .nv.info                  --------------------------
	.section	.nv.info,"",@"SHT_CUDA_INFO"
	.align	4


	//----- nvinfo : EIATTR_REGCOUNT
	.align		4
        /*0000*/ 	.byte	0x04, 0x2f
        /*0002*/ 	.short	(.L_1 - .L_0)
	.align		4
.L_0:
        /*0004*/ 	.word	index@(_Z8mykernelPiS_i)
        /*0008*/ 	.word	0x00000010


	//----- nvinfo : EIATTR_FRAME_SIZE
	.align		4
.L_1:
        /*000c*/ 	.byte	0x04, 0x11
        /*000e*/ 	.short	(.L_3 - .L_2)
	.align		4
.L_2:
        /*0010*/ 	.word	index@(_Z8mykernelPiS_i)
        /*0014*/ 	.word	0x00000000


	//----- nvinfo : EIATTR_MIN_STACK_SIZE
	.align		4
.L_3:
        /*0018*/ 	.byte	0x04, 0x12
        /*001a*/ 	.short	(.L_5 - .L_4)
	.align		4
.L_4:
        /*001c*/ 	.word	index@(_Z8mykernelPiS_i)
        /*0020*/ 	.word	0x00000000
.L_5:


//--------------------- .nv.compat                --------------------------
	.section	.nv.compat,"",@"SHT_CUDA_COMPAT_INFO"
	.align	4
        /*0000*/ 	.byte	0x02, 0x09, 0x00, 0x00, 0x02, 0x02, 0x01, 0x00, 0x02, 0x05, 0x05, 0x00, 0x03, 0x07, 0x01, 0x01
        /*0010*/ 	.byte	0x02, 0x03, 0x00, 0x00, 0x02, 0x06, 0x01, 0x00, 0x04, 0x0b, 0x08, 0x00, 0x09, 0x00, 0x00, 0x00
        /*0020*/ 	.byte	0x00, 0x00, 0x00, 0x00


//--------------------- .nv.info._Z8mykernelPiS_i --------------------------
	.section	.nv.info._Z8mykernelPiS_i,"",@"SHT_CUDA_INFO"
	.sectionflags	@""
	.align	4


	//----- nvinfo : EIATTR_CUDA_API_VERSION
	.align		4
        /*0000*/ 	.byte	0x04, 0x37
        /*0002*/ 	.short	(.L_7 - .L_6)
.L_6:
        /*0004*/ 	.word	0x00000082


	//----- nvinfo : EIATTR_KPARAM_INFO
	.align		4
.L_7:
        /*0008*/ 	.byte	0x04, 0x17
        /*000a*/ 	.short	(.L_9 - .L_8)
.L_8:
        /*000c*/ 	.word	0x00000000
        /*0010*/ 	.short	0x0002
        /*0012*/ 	.short	0x0010
        /*0014*/ 	.byte	0x00, 0xf0, 0x11, 0x00


	//----- nvinfo : EIATTR_KPARAM_INFO
	.align		4
.L_9:
        /*0018*/ 	.byte	0x04, 0x17
        /*001a*/ 	.short	(.L_11 - .L_10)
.L_10:
        /*001c*/ 	.word	0x00000000
        /*0020*/ 	.short	0x0001
        /*0022*/ 	.short	0x0008
        /*0024*/ 	.byte	0x00, 0xf5, 0x21, 0x00


	//----- nvinfo : EIATTR_KPARAM_INFO
	.align		4
.L_11:
        /*0028*/ 	.byte	0x04, 0x17
        /*002a*/ 	.short	(.L_13 - .L_12)
.L_12:
        /*002c*/ 	.word	0x00000000
        /*0030*/ 	.short	0x0000
        /*0032*/ 	.short	0x0000
        /*0034*/ 	.byte	0x00, 0xf5, 0x21, 0x00


	//----- nvinfo : EIATTR_SPARSE_MMA_MASK
	.align		4
.L_13:
        /*0038*/ 	.byte	0x03, 0x50
        /*003a*/ 	.short	0x0000


	//----- nvinfo : EIATTR_MAXREG_COUNT
	.align		4
        /*003c*/ 	.byte	0x03, 0x1b
        /*003e*/ 	.short	0x00ff


	//----- nvinfo : EIATTR_MERCURY_ISA_VERSION
	.align		4
        /*0040*/ 	.byte	0x03, 0x5f
        /*0042*/ 	.short	0x0101


	//----- nvinfo : EIATTR_VRC_CTA_INIT_COUNT
	.align		4
        /*0044*/ 	.byte	0x02, 0x4a
	.zero		1
	.zero		1


	//----- nvinfo : EIATTR_EXIT_INSTR_OFFSETS
	.align		4
        /*0048*/ 	.byte	0x04, 0x1c
        /*004a*/ 	.short	(.L_15 - .L_14)


	//   ....[0]....
.L_14:
        /*004c*/ 	.word	0x00000030


	//   ....[1]....
        /*0050*/ 	.word	0x000003d0


	//----- nvinfo : EIATTR_CRS_STACK_SIZE
	.align		4
.L_15:
        /*0054*/ 	.byte	0x04, 0x1e
        /*0056*/ 	.short	(.L_17 - .L_16)
.L_16:
        /*0058*/ 	.word	0x00000000


	//----- nvinfo : EIATTR_CBANK_PARAM_SIZE
	.align		4
.L_17:
        /*005c*/ 	.byte	0x03, 0x19
        /*005e*/ 	.short	0x0014


	//----- nvinfo : EIATTR_PARAM_CBANK
	.align		4
        /*0060*/ 	.byte	0x04, 0x0a
        /*0062*/ 	.short	(.L_19 - .L_18)
	.align		4
.L_18:
        /*0064*/ 	.word	index@(.nv.constant0._Z8mykernelPiS_i)
        /*0068*/ 	.short	0x0380
        /*006a*/ 	.short	0x0014


	//----- nvinfo : EIATTR_SW_WAR
	.align		4
.L_19:
        /*006c*/ 	.byte	0x04, 0x36
        /*006e*/ 	.short	(.L_21 - .L_20)
.L_20:
        /*0070*/ 	.word	0x00000008
.L_21:


//--------------------- .nv.callgraph             --------------------------
	.section	.nv.callgraph,"",@"SHT_CUDA_CALLGRAPH"
	.align	4
	.sectionentsize	8
	.align		4
        /*0000*/ 	.word	0x00000000
	.align		4
        /*0004*/ 	.word	0xffffffff
	.align		4
        /*0008*/ 	.word	0x00000000
	.align		4
        /*000c*/ 	.word	0xfffffffe
	.align		4
        /*0010*/ 	.word	0x00000000
	.align		4
        /*0014*/ 	.word	0xfffffffd
	.align		4
        /*0018*/ 	.word	0x00000000
	.align		4
        /*001c*/ 	.word	0xfffffffc


//--------------------- .text._Z8mykernelPiS_i    --------------------------
	.section	.text._Z8mykernelPiS_i,"ax",@progbits
	.align	128
        .global         _Z8mykernelPiS_i
        .type           _Z8mykernelPiS_i,@function
        .size           _Z8mykernelPiS_i,(.L_x_7 - _Z8mykernelPiS_i)
        .other          _Z8mykernelPiS_i,@"STO_CUDA_ENTRY STV_DEFAULT"
_Z8mykernelPiS_i:
.text._Z8mykernelPiS_i:
[----:B------:R-:W-:Y:S08]  /*0000*/  LDC R1, c[0x0][0x37c] ;  /* 0x0000df00ff017b82 */ /* 0x000ff00000000800 */
[----:B------:R-:W0:Y:S02]  /*0010*/  LDC R0, c[0x0][0x390] ;  /* 0x0000e400ff007b82 */ /* 0x000e240000000800 */
[----:B0-----:R-:W-:-:S13]  /*0020*/  ISETP.GE.AND P0, PT, R0, 0x1, PT ;  /* 0x000000010000780c */ /* 0x001fda0003f06270 */
[----:B------:R-:W-:Y:S05]  /*0030*/  @!P0 EXIT ;  /* 0x000000000000894d */ /* 0x000fea0003800000 */
[----:B------:R-:W0:Y:S01]  /*0040*/  S2R R0, SR_TID.X ;  /* 0x0000000000007919 */ /* 0x000e220000002100 */
[----:B------:R-:W1:Y:S01]  /*0050*/  LDCU.64 UR6, c[0x0][0x358] ;  /* 0x00006b00ff0677ac */ /* 0x000e620008000a00 */
[----:B------:R-:W-:Y:S01]  /*0060*/  UMOV UR4, URZ ;  /* 0x000000ff00047c82 */ /* 0x000fe20008000000 */
[----:B0-----:R-:W-:-:S04]  /*0070*/  IADD3 R6, PT, PT, R0, 0x1, RZ ;  /* 0x0000000100067810 */ /* 0x001fc80007ffe0ff */
[C---:B------:R-:W-:Y:S02]  /*0080*/  LOP3.LUT R2, R6.reuse, 0x7fc, RZ, 0xc0, !PT ;  /* 0x000007fc06027812 */ /* 0x040fe400078ec0ff */
[----:B------:R-:W-:Y:S02]  /*0090*/  LOP3.LUT R6, R6, 0x3, RZ, 0xc0, !PT ;  /* 0x0000000306067812 */ /* 0x000fe400078ec0ff */
[----:B-1----:R-:W-:-:S07]  /*00a0*/  IADD3 R12, PT, PT, -R2, RZ, RZ ;  /* 0x000000ff020c7210 */ /* 0x002fce0007ffe1ff */
.L_x_5:
[----:B01----:R-:W0:Y:S01]  /*00b0*/  LDC R11, c[0x0][0x390] ;  /* 0x0000e400ff0b7b82 */ /* 0x003e220000000800 */
[----:B------:R-:W-:Y:S01]  /*00c0*/  IMAD.MOV.U32 R9, RZ, RZ, 0x1 ;  /* 0x00000001ff097424 */ /* 0x000fe200078e00ff */
[----:B------:R-:W-:Y:S01]  /*00d0*/  ISETP.GE.U32.AND P2, PT, R0, 0x3, PT ;  /* 0x000000030000780c */ /* 0x000fe20003f46070 */
[----:B------:R-:W-:Y:S01]  /*00e0*/  BSSY.RECONVERGENT B0, `(.L_x_0) ;  /* 0x000001d000007945 */ /* 0x000fe20003800200 */
[----:B------:R-:W-:-:S04]  /*00f0*/  ISETP.NE.AND P1, PT, R6, RZ, PT ;  /* 0x000000ff0600720c */ /* 0x000fc80003f25270 */
[----:B--234-:R-:W1:Y:S08]  /*0100*/  LDC.64 R2, c[0x0][0x388] ;  /* 0x0000e200ff027b82 */ /* 0x01ce700000000a00 */
[----:B------:R-:W2:Y:S01]  /*0110*/  LDC.64 R4, c[0x0][0x380] ;  /* 0x0000e000ff047b82 */ /* 0x000ea20000000a00 */
[----:B0-----:R-:W-:Y:S01]  /*0120*/  IMAD R7, R0, R11, UR4 ;  /* 0x0000000400077e24 */ /* 0x001fe2000f8e020b */
[----:B------:R-:W-:-:S06]  /*0130*/  UIADD3 UR4, UPT, UPT, UR4, 0x1, URZ ;  /* 0x0000000104047890 */ /* 0x000fcc000fffe0ff */
[----:B------:R-:W-:Y:S01]  /*0140*/  ISETP.NE.AND P0, PT, R11, UR4, PT ;  /* 0x000000040b007c0c */ /* 0x000fe2000bf05270 */
[----:B-1----:R-:W-:-:S05]  /*0150*/  IMAD.WIDE.U32 R2, R7, 0x4, R2 ;  /* 0x0000000407027825 */ /* 0x002fca00078e0002 */
[----:B------:R0:W-:Y:S01]  /*0160*/  STG.E desc[UR6][R2.64], R9 ;  /* 0x0000000902007986 */ /* 0x0001e2000c101906 */
[----:B--2---:R-:W-:-:S04]  /*0170*/  IMAD.WIDE.U32 R4, R7, 0x4, R4 ;  /* 0x0000000407047825 */ /* 0x004fc800078e0004 */
[----:B------:R-:W-:Y:S01]  /*0180*/  HFMA2 R7, -RZ, RZ, 0, 5.9604644775390625e-08 ;  /* 0x00000001ff077431 */ /* 0x000fe200000001ff */
[----:B------:R-:W-:Y:S06]  /*0190*/  @!P2 BRA `(.L_x_1) ;  /* 0x000000000044a947 */ /* 0x000fec0003800000 */
[----:B------:R-:W-:Y:S01]  /*01a0*/  IMAD.MOV.U32 R7, RZ, RZ, 0x1 ;  /* 0x00000001ff077424 */ /* 0x000fe200078e00ff */
[----:B------:R-:W-:-:S07]  /*01b0*/  MOV R8, R12 ;  /* 0x0000000c00087202 */ /* 0x000fce0000000f00 */
.L_x_2:
[----:B------:R-:W0:Y:S02]  /*01c0*/  LDG.E R10, desc[UR6][R4.64] ;  /* 0x00000006040a7981 */ /* 0x000e24000c1e1900 */
[----:B01----:R-:W-:-:S05]  /*01d0*/  IMAD R9, R10, R7, RZ ;  /* 0x000000070a097224 */ /* 0x003fca00078e02ff */
[----:B------:R1:W-:Y:S04]  /*01e0*/  STG.E desc[UR6][R2.64], R9 ;  /* 0x0000000902007986 */ /* 0x0003e8000c101906 */
[----:B------:R-:W2:Y:S02]  /*01f0*/  LDG.E R10, desc[UR6][R4.64] ;  /* 0x00000006040a7981 */ /* 0x000ea4000c1e1900 */
[----:B--2---:R-:W-:-:S05]  /*0200*/  IMAD R11, R9, R10, RZ ;  /* 0x0000000a090b7224 */ /* 0x004fca00078e02ff */
[----:B------:R1:W-:Y:S04]  /*0210*/  STG.E desc[UR6][R2.64], R11 ;  /* 0x0000000b02007986 */ /* 0x0003e8000c101906 */
[----:B------:R-:W2:Y:S02]  /*0220*/  LDG.E R10, desc[UR6][R4.64] ;  /* 0x00000006040a7981 */ /* 0x000ea4000c1e1900 */
[----:B--2---:R-:W-:-:S05]  /*0230*/  IMAD R13, R11, R10, RZ ;  /* 0x0000000a0b0d7224 */ /* 0x004fca00078e02ff */
[----:B------:R1:W-:Y:S04]  /*0240*/  STG.E desc[UR6][R2.64], R13 ;  /* 0x0000000d02007986 */ /* 0x0003e8000c101906 */
[----:B------:R-:W2:Y:S01]  /*0250*/  LDG.E R10, desc[UR6][R4.64] ;  /* 0x00000006040a7981 */ /* 0x000ea2000c1e1900 */
[----:B------:R-:W-:-:S05]  /*0260*/  VIADD R8, R8, 0x4 ;  /* 0x0000000408087836 */ /* 0x000fca0000000000 */
[----:B------:R-:W-:Y:S01]  /*0270*/  ISETP.NE.AND P2, PT, R8, RZ, PT ;  /* 0x000000ff0800720c */ /* 0x000fe20003f45270 */
[----:B--2---:R-:W-:-:S05]  /*0280*/  IMAD R7, R13, R10, RZ ;  /* 0x0000000a0d077224 */ /* 0x004fca00078e02ff */
[----:B------:R1:W-:Y:S07]  /*0290*/  STG.E desc[UR6][R2.64], R7 ;  /* 0x0000000702007986 */ /* 0x0003ee000c101906 */
[----:B------:R-:W-:Y:S05]  /*02a0*/  @P2 BRA `(.L_x_2) ;  /* 0xfffffffc00c42947 */ /* 0x000fea000383ffff */
.L_x_1:
[----:B------:R-:W-:Y:S05]  /*02b0*/  BSYNC.RECONVERGENT B0 ;  /* 0x0000000000007941 */ /* 0x000fea0003800200 */
.L_x_0:
[----:B------:R-:W-:Y:S04]  /*02c0*/  BSSY.RECONVERGENT B0, `(.L_x_3) ;  /* 0x000000f000007945 */ /* 0x000fe80003800200 */
[----:B------:R-:W-:Y:S05]  /*02d0*/  @!P1 BRA `(.L_x_4) ;  /* 0x0000000000349947 */ /* 0x000fea0003800000 */
[----:B------:R-:W2:Y:S01]  /*02e0*/  LDG.E R8, desc[UR6][R4.64] ;  /* 0x0000000604087981 */ /* 0x000ea2000c1e1900 */
[----:B------:R-:W-:Y:S01]  /*02f0*/  ISETP.NE.AND P1, PT, R6, 0x1, PT ;  /* 0x000000010600780c */ /* 0x000fe20003f25270 */
[----:B--2---:R-:W-:-:S05]  /*0300*/  IMAD R8, R8, R7, RZ ;  /* 0x0000000708087224 */ /* 0x004fca00078e02ff */
[----:B------:R2:W-:Y:S07]  /*0310*/  STG.E desc[UR6][R2.64], R8 ;  /* 0x0000000802007986 */ /* 0x0005ee000c101906 */
[----:B------:R-:W-:Y:S05]  /*0320*/  @!P1 BRA `(.L_x_4) ;  /* 0x0000000000209947 */ /* 0x000fea0003800000 */
[----:B-1----:R-:W3:Y:S01]  /*0330*/  LDG.E R7, desc[UR6][R4.64] ;  /* 0x0000000604077981 */ /* 0x002ee2000c1e1900 */
[----:B------:R-:W-:Y:S01]  /*0340*/  ISETP.NE.AND P1, PT, R6, 0x2, PT ;  /* 0x000000020600780c */ /* 0x000fe20003f25270 */
[----:B---3--:R-:W-:-:S05]  /*0350*/  IMAD R7, R8, R7, RZ ;  /* 0x0000000708077224 */ /* 0x008fca00078e02ff */
[----:B------:R3:W-:Y:S07]  /*0360*/  STG.E desc[UR6][R2.64], R7 ;  /* 0x0000000702007986 */ /* 0x0007ee000c101906 */
[----:B------:R-:W-:Y:S05]  /*0370*/  @!P1 BRA `(.L_x_4) ;  /* 0x00000000000c9947 */ /* 0x000fea0003800000 */
[----:B------:R-:W3:Y:S02]  /*0380*/  LDG.E R4, desc[UR6][R4.64] ;  /* 0x0000000604047981 */ /* 0x000ee4000c1e1900 */
[----:B---3--:R-:W-:-:S05]  /*0390*/  IMAD R7, R7, R4, RZ ;  /* 0x0000000407077224 */ /* 0x008fca00078e02ff */
[----:B------:R4:W-:Y:S02]  /*03a0*/  STG.E desc[UR6][R2.64], R7 ;  /* 0x0000000702007986 */ /* 0x0009e4000c101906 */
.L_x_4:
[----:B------:R-:W-:Y:S05]  /*03b0*/  BSYNC.RECONVERGENT B0 ;  /* 0x0000000000007941 */ /* 0x000fea0003800200 */
.L_x_3:
[----:B------:R-:W-:Y:S05]  /*03c0*/  @P0 BRA `(.L_x_5) ;  /* 0xfffffffc00380947 */ /* 0x000fea000383ffff */
[----:B------:R-:W-:Y:S05]  /*03d0*/  EXIT ;  /* 0x000000000000794d */ /* 0x000fea0003800000 */
.L_x_6:
[----:B------:R-:W-:-:S00]  /*03e0*/  BRA `(.L_x_6) ;  /* 0xfffffffc00fc7947 */ /* 0x000fc0000383ffff */
[----:B------:R-:W-:-:S00]  /*03f0*/  NOP ;  /* 0x0000000000007918 */ /* 0x000fc00000000000 */
        /* <DEDUP_REMOVED lines=8> */
.L_x_7:


//--------------------- .nv.shared.reserved.0     --------------------------
	.section	.nv.shared.reserved.0,"aw",@nobits
	.weak		__nv_reservedSMEM_offset_0_alias
	.size		__nv_reservedSMEM_offset_0_alias, 0, 64
	.other		__nv_reservedSMEM_offset_0_alias,@"STO_CUDA_RESERVED_SHARED STV_DEFAULT"
__nv_reservedSMEM_offset_0_alias:
	.zero		0
	.zero		64


//--------------------- .nv.constant0._Z8mykernelPiS_i --------------------------
	.section	.nv.constant0._Z8mykernelPiS_i,"a",@progbits
	.sectionflags	@""
	.align	4
.nv.constant0._Z8mykernelPiS_i:
	.zero		916


//--------------------- SYMBOLS --------------------------

	.type		.nv.reservedSmem.offset0,@object
	.size		.nv.reservedSmem.offset0,0x4
